//
// Generated by NVIDIA NVVM Compiler
//
// Compiler Build ID: CL-36424714
// Cuda compilation tools, release 13.0, V13.0.88
// Based on NVVM 20.0.0
//

.version 9.0
.target sm_100
.address_size 64

	// .globl	_Z14multiplicationPfS_S_iii

.visible .entry _Z14multiplicationPfS_S_iii(
	.param .u64 .ptr .align 1 _Z14multiplicationPfS_S_iii_param_0,
	.param .u64 .ptr .align 1 _Z14multiplicationPfS_S_iii_param_1,
	.param .u64 .ptr .align 1 _Z14multiplicationPfS_S_iii_param_2,
	.param .u32 _Z14multiplicationPfS_S_iii_param_3,
	.param .u32 _Z14multiplicationPfS_S_iii_param_4,
	.param .u32 _Z14multiplicationPfS_S_iii_param_5
)
{
	.reg .pred 	%p<13>;
	.reg .b32 	%r<41>;
	.reg .b32 	%f<68>;
	.reg .b64 	%rd<53>;

	ld.param.u64 	%rd7, [_Z14multiplicationPfS_S_iii_param_0];
	ld.param.u64 	%rd8, [_Z14multiplicationPfS_S_iii_param_1];
	ld.param.u64 	%rd6, [_Z14multiplicationPfS_S_iii_param_2];
	ld.param.u32 	%r20, [_Z14multiplicationPfS_S_iii_param_3];
	ld.param.u32 	%r18, [_Z14multiplicationPfS_S_iii_param_4];
	ld.param.u32 	%r19, [_Z14multiplicationPfS_S_iii_param_5];
	cvta.to.global.u64 	%rd1, %rd8;
	cvta.to.global.u64 	%rd2, %rd7;
	mov.u32 	%r21, %ctaid.y;
	mov.u32 	%r22, %ntid.y;
	mov.u32 	%r23, %tid.y;
	mad.lo.s32 	%r1, %r21, %r22, %r23;
	mov.u32 	%r24, %ctaid.x;
	mov.u32 	%r25, %ntid.x;
	mov.u32 	%r26, %tid.x;
	mad.lo.s32 	%r2, %r24, %r25, %r26;
	setp.ge.s32 	%p1, %r1, %r20;
	setp.ge.s32 	%p2, %r2, %r19;
	or.pred  	%p3, %p1, %p2;
	@%p3 bra 	$L__BB0_14;
	setp.lt.s32 	%p4, %r18, 1;
	mov.f32 	%f67, 0f00000000;
	@%p4 bra 	$L__BB0_13;
	mul.lo.s32 	%r3, %r18, %r1;
	and.b32  	%r4, %r18, 7;
	setp.lt.u32 	%p5, %r18, 8;
	mov.f32 	%f67, 0f00000000;
	mov.b32 	%r39, 0;
	@%p5 bra 	$L__BB0_5;
	and.b32  	%r39, %r18, 2147483640;
	neg.s32 	%r37, %r39;
	shl.b32 	%r7, %r19, 3;
	mul.wide.u32 	%rd9, %r3, 4;
	add.s64 	%rd10, %rd9, %rd2;
	add.s64 	%rd52, %rd10, 16;
	mov.f32 	%f67, 0f00000000;
	mul.wide.s32 	%rd13, %r19, 4;
	mov.u32 	%r36, %r2;
$L__BB0_4:
	.pragma "nounroll";
	ld.global.f32 	%f17, [%rd52+-16];
	mul.wide.s32 	%rd11, %r36, 4;
	add.s64 	%rd12, %rd1, %rd11;
	ld.global.f32 	%f18, [%rd12];
	fma.rn.f32 	%f19, %f17, %f18, %f67;
	ld.global.f32 	%f20, [%rd52+-12];
	add.s64 	%rd14, %rd12, %rd13;
	ld.global.f32 	%f21, [%rd14];
	fma.rn.f32 	%f22, %f20, %f21, %f19;
	ld.global.f32 	%f23, [%rd52+-8];
	add.s64 	%rd15, %rd14, %rd13;
	ld.global.f32 	%f24, [%rd15];
	fma.rn.f32 	%f25, %f23, %f24, %f22;
	ld.global.f32 	%f26, [%rd52+-4];
	add.s64 	%rd16, %rd15, %rd13;
	ld.global.f32 	%f27, [%rd16];
	fma.rn.f32 	%f28, %f26, %f27, %f25;
	ld.global.f32 	%f29, [%rd52];
	add.s64 	%rd17, %rd16, %rd13;
	ld.global.f32 	%f30, [%rd17];
	fma.rn.f32 	%f31, %f29, %f30, %f28;
	ld.global.f32 	%f32, [%rd52+4];
	add.s64 	%rd18, %rd17, %rd13;
	ld.global.f32 	%f33, [%rd18];
	fma.rn.f32 	%f34, %f32, %f33, %f31;
	ld.global.f32 	%f35, [%rd52+8];
	add.s64 	%rd19, %rd18, %rd13;
	ld.global.f32 	%f36, [%rd19];
	fma.rn.f32 	%f37, %f35, %f36, %f34;
	ld.global.f32 	%f38, [%rd52+12];
	add.s64 	%rd20, %rd19, %rd13;
	ld.global.f32 	%f39, [%rd20];
	fma.rn.f32 	%f67, %f38, %f39, %f37;
	add.s32 	%r37, %r37, 8;
	add.s32 	%r36, %r36, %r7;
	add.s64 	%rd52, %rd52, 32;
	setp.ne.s32 	%p6, %r37, 0;
	@%p6 bra 	$L__BB0_4;
$L__BB0_5:
	setp.eq.s32 	%p7, %r4, 0;
	@%p7 bra 	$L__BB0_13;
	and.b32  	%r13, %r18, 3;
	setp.lt.u32 	%p8, %r4, 4;
	@%p8 bra 	$L__BB0_8;
	add.s32 	%r28, %r39, %r3;
	mul.wide.u32 	%rd21, %r28, 4;
	add.s64 	%rd22, %rd2, %rd21;
	ld.global.f32 	%f41, [%rd22];
	mad.lo.s32 	%r29, %r39, %r19, %r2;
	mul.wide.s32 	%rd23, %r29, 4;
	add.s64 	%rd24, %rd1, %rd23;
	ld.global.f32 	%f42, [%rd24];
	fma.rn.f32 	%f43, %f41, %f42, %f67;
	cvt.u64.u32 	%rd25, %r3;
	cvt.u64.u32 	%rd26, %r39;
	add.s64 	%rd27, %rd26, %rd25;
	shl.b64 	%rd28, %rd27, 2;
	add.s64 	%rd29, %rd2, %rd28;
	ld.global.f32 	%f44, [%rd29+4];
	mul.wide.s32 	%rd30, %r19, 4;
	add.s64 	%rd31, %rd24, %rd30;
	ld.global.f32 	%f45, [%rd31];
	fma.rn.f32 	%f46, %f44, %f45, %f43;
	ld.global.f32 	%f47, [%rd29+8];
	add.s64 	%rd32, %rd31, %rd30;
	ld.global.f32 	%f48, [%rd32];
	fma.rn.f32 	%f49, %f47, %f48, %f46;
	ld.global.f32 	%f50, [%rd29+12];
	add.s64 	%rd33, %rd32, %rd30;
	ld.global.f32 	%f51, [%rd33];
	fma.rn.f32 	%f67, %f50, %f51, %f49;
	add.s32 	%r39, %r39, 4;
$L__BB0_8:
	setp.eq.s32 	%p9, %r13, 0;
	@%p9 bra 	$L__BB0_13;
	setp.eq.s32 	%p10, %r13, 1;
	@%p10 bra 	$L__BB0_11;
	add.s32 	%r30, %r39, %r3;
	mul.wide.u32 	%rd34, %r30, 4;
	add.s64 	%rd35, %rd2, %rd34;
	ld.global.f32 	%f53, [%rd35];
	mad.lo.s32 	%r31, %r39, %r19, %r2;
	mul.wide.s32 	%rd36, %r31, 4;
	add.s64 	%rd37, %rd1, %rd36;
	ld.global.f32 	%f54, [%rd37];
	fma.rn.f32 	%f55, %f53, %f54, %f67;
	cvt.u64.u32 	%rd38, %r3;
	cvt.u64.u32 	%rd39, %r39;
	add.s64 	%rd40, %rd39, %rd38;
	shl.b64 	%rd41, %rd40, 2;
	add.s64 	%rd42, %rd2, %rd41;
	ld.global.f32 	%f56, [%rd42+4];
	mul.wide.s32 	%rd43, %r19, 4;
	add.s64 	%rd44, %rd37, %rd43;
	ld.global.f32 	%f57, [%rd44];
	fma.rn.f32 	%f67, %f56, %f57, %f55;
	add.s32 	%r39, %r39, 2;
$L__BB0_11:
	and.b32  	%r32, %r18, 1;
	setp.eq.b32 	%p11, %r32, 1;
	not.pred 	%p12, %p11;
	@%p12 bra 	$L__BB0_13;
	add.s32 	%r33, %r39, %r3;
	mul.wide.u32 	%rd45, %r33, 4;
	add.s64 	%rd46, %rd2, %rd45;
	ld.global.f32 	%f58, [%rd46];
	mad.lo.s32 	%r34, %r39, %r19, %r2;
	mul.wide.s32 	%rd47, %r34, 4;
	add.s64 	%rd48, %rd1, %rd47;
	ld.global.f32 	%f59, [%rd48];
	fma.rn.f32 	%f67, %f58, %f59, %f67;
$L__BB0_13:
	mad.lo.s32 	%r35, %r19, %r1, %r2;
	cvta.to.global.u64 	%rd49, %rd6;
	mul.wide.s32 	%rd50, %r35, 4;
	add.s64 	%rd51, %rd49, %rd50;
	st.global.f32 	[%rd51], %f67;
$L__BB0_14:
	ret;

}


// ===== COMPILED SASS (sm_100) =====

	.target	sm_100

	.elftype	@"ET_EXEC"


//--------------------- .note.nv.tkinfo           --------------------------
	.section	.note.nv.tkinfo,"",@"SHT_NOTE"
	.sectionflags	@"SHF_NOTE_NV_TKINFO"
	.tkinfo
        /*0018*/ 	.word	0x00000002
        /*0030*/ 	.string	""
        /*0030*/ 	.string	"ptxas"
        /*0030*/ 	.string	"Cuda compilation tools, release 13.0, V13.0.88"
        /*0030*/ 	.string	"Build cuda_13.0.r13.0/compiler.36424714_0"
        /*0030*/ 	.string	"-arch sm_100 -m 64 "



//--------------------- .note.nv.cuinfo           --------------------------
	.section	.note.nv.cuinfo,"",@"SHT_NOTE"
	.sectionflags	@"SHF_NOTE_NV_CUINFO"
        /*0018*/ 	.short	0x0002
        /*001a*/ 	.short	0x0064
        /*001c*/ 	.short	0x0082
	.zero		2


//--------------------- .nv.info                  --------------------------
	.section	.nv.info,"",@"SHT_CUDA_INFO"
	.align	4


	//----- nvinfo : EIATTR_REGCOUNT
	.align		4
        /*0000*/ 	.byte	0x04, 0x2f
        /*0002*/ 	.short	(.L_1 - .L_0)
	.align		4
.L_0:
        /*0004*/ 	.word	index@(_Z14multiplicationPfS_S_iii)
        /*0008*/ 	.word	0x00000020


	//----- nvinfo : EIATTR_FRAME_SIZE
	.align		4
.L_1:
        /*000c*/ 	.byte	0x04, 0x11
        /*000e*/ 	.short	(.L_3 - .L_2)
	.align		4
.L_2:
        /*0010*/ 	.word	index@(_Z14multiplicationPfS_S_iii)
        /*0014*/ 	.word	0x00000000


	//----- nvinfo : EIATTR_MIN_STACK_SIZE
	.align		4
.L_3:
        /*0018*/ 	.byte	0x04, 0x12
        /*001a*/ 	.short	(.L_5 - .L_4)
	.align		4
.L_4:
        /*001c*/ 	.word	index@(_Z14multiplicationPfS_S_iii)
        /*0020*/ 	.word	0x00000000
.L_5:


//--------------------- .nv.compat                --------------------------
	.section	.nv.compat,"",@"SHT_CUDA_COMPAT_INFO"
	.align	4
        /*0000*/ 	.byte	0x02, 0x09, 0x00, 0x00, 0x02, 0x02, 0x01, 0x00, 0x02, 0x05, 0x05, 0x00, 0x03, 0x07, 0x01, 0x01
        /*0010*/ 	.byte	0x02, 0x03, 0x00, 0x00, 0x02, 0x06, 0x01, 0x00, 0x04, 0x0b, 0x08, 0x00, 0x09, 0x00, 0x00, 0x00
        /*0020*/ 	.byte	0x00, 0x00, 0x00, 0x00


//--------------------- .nv.info._Z14multiplicationPfS_S_iii --------------------------
	.section	.nv.info._Z14multiplicationPfS_S_iii,"",@"SHT_CUDA_INFO"
	.sectionflags	@""
	.align	4


	//----- nvinfo : EIATTR_CUDA_API_VERSION
	.align		4
        /*0000*/ 	.byte	0x04, 0x37
        /*0002*/ 	.short	(.L_7 - .L_6)
.L_6:
        /*0004*/ 	.word	0x00000082


	//----- nvinfo : EIATTR_KPARAM_INFO
	.align		4
.L_7:
        /*0008*/ 	.byte	0x04, 0x17
        /*000a*/ 	.short	(.L_9 - .L_8)
.L_8:
        /*000c*/ 	.word	0x00000000
        /*0010*/ 	.short	0x0005
        /*0012*/ 	.short	0x0020
        /*0014*/ 	.byte	0x00, 0xf0, 0x11, 0x00


	//----- nvinfo : EIATTR_KPARAM_INFO
	.align		4
.L_9:
        /*0018*/ 	.byte	0x04, 0x17
        /*001a*/ 	.short	(.L_11 - .L_10)
.L_10:
        /*001c*/ 	.word	0x00000000
        /*0020*/ 	.short	0x0004
        /*0022*/ 	.short	0x001c
        /*0024*/ 	.byte	0x00, 0xf0, 0x11, 0x00


	//----- nvinfo : EIATTR_KPARAM_INFO
	.align		4
.L_11:
        /*0028*/ 	.byte	0x04, 0x17
        /*002a*/ 	.short	(.L_13 - .L_12)
.L_12:
        /*002c*/ 	.word	0x00000000
        /*0030*/ 	.short	0x0003
        /*0032*/ 	.short	0x0018
        /*0034*/ 	.byte	0x00, 0xf0, 0x11, 0x00


	//----- nvinfo : EIATTR_KPARAM_INFO
	.align		4
.L_13:
        /*0038*/ 	.byte	0x04, 0x17
        /*003a*/ 	.short	(.L_15 - .L_14)
.L_14:
        /*003c*/ 	.word	0x00000000
        /*0040*/ 	.short	0x0002
        /*0042*/ 	.short	0x0010
        /*0044*/ 	.byte	0x00, 0xf5, 0x21, 0x00


	//----- nvinfo : EIATTR_KPARAM_INFO
	.align		4
.L_15:
        /*0048*/ 	.byte	0x04, 0x17
        /*004a*/ 	.short	(.L_17 - .L_16)
.L_16:
        /*004c*/ 	.word	0x00000000
        /*0050*/ 	.short	0x0001
        /*0052*/ 	.short	0x0008
        /*0054*/ 	.byte	0x00, 0xf5, 0x21, 0x00


	//----- nvinfo : EIATTR_KPARAM_INFO
	.align		4
.L_17:
        /*0058*/ 	.byte	0x04, 0x17
        /*005a*/ 	.short	(.L_19 - .L_18)
.L_18:
        /*005c*/ 	.word	0x00000000
        /*0060*/ 	.short	0x0000
        /*0062*/ 	.short	0x0000
        /*0064*/ 	.byte	0x00, 0xf5, 0x21, 0x00


	//----- nvinfo : EIATTR_SPARSE_MMA_MASK
	.align		4
.L_19:
        /*0068*/ 	.byte	0x03, 0x50
        /*006a*/ 	.short	0x0000


	//----- nvinfo : EIATTR_MAXREG_COUNT
	.align		4
        /*006c*/ 	.byte	0x03, 0x1b
        /*006e*/ 	.short	0x00ff


	//----- nvinfo : EIATTR_MERCURY_ISA_VERSION
	.align		4
        /*0070*/ 	.byte	0x03, 0x5f
        /*0072*/ 	.short	0x0101


	//----- nvinfo : EIATTR_VRC_CTA_INIT_COUNT
	.align		4
        /*0074*/ 	.byte	0x02, 0x4a
	.zero		1
	.zero		1


	//----- nvinfo : EIATTR_EXIT_INSTR_OFFSETS
	.align		4
        /*0078*/ 	.byte	0x04, 0x1c
        /*007a*/ 	.short	(.L_21 - .L_20)


	//   ....[0]....
.L_20:
        /*007c*/ 	.word	0x000000d0


	//   ....[1]....
        /*0080*/ 	.word	0x000008f0


	//----- nvinfo : EIATTR_CBANK_PARAM_SIZE
	.align		4
.L_21:
        /*0084*/ 	.byte	0x03, 0x19
        /*0086*/ 	.short	0x0024


	//----- nvinfo : EIATTR_PARAM_CBANK
	.align		4
        /*0088*/ 	.byte	0x04, 0x0a
        /*008a*/ 	.short	(.L_23 - .L_22)
	.align		4
.L_22:
        /*008c*/ 	.word	index@(.nv.constant0._Z14multiplicationPfS_S_iii)
        /*0090*/ 	.short	0x0380
        /*0092*/ 	.short	0x0024


	//----- nvinfo : EIATTR_SW_WAR
	.align		4
.L_23:
        /*0094*/ 	.byte	0x04, 0x36
        /*0096*/ 	.short	(.L_25 - .L_24)
.L_24:
        /*0098*/ 	.word	0x00000008
.L_25:


//--------------------- .nv.callgraph             --------------------------
	.section	.nv.callgraph,"",@"SHT_CUDA_CALLGRAPH"
	.align	4
	.sectionentsize	8
	.align		4
        /*0000*/ 	.word	0x00000000
	.align		4
        /*0004*/ 	.word	0xffffffff
	.align		4
        /*0008*/ 	.word	0x00000000
	.align		4
        /*000c*/ 	.word	0xfffffffe
	.align		4
        /*0010*/ 	.word	0x00000000
	.align		4
        /*0014*/ 	.word	0xfffffffd
	.align		4
        /*0018*/ 	.word	0x00000000
	.align		4
        /*001c*/ 	.word	0xfffffffc


//--------------------- .text._Z14multiplicationPfS_S_iii --------------------------
	.section	.text._Z14multiplicationPfS_S_iii,"ax",@progbits
	.align	128
        .global         _Z14multiplicationPfS_S_iii
        .type           _Z14multiplicationPfS_S_iii,@function
        .size           _Z14multiplicationPfS_S_iii,(.L_x_5 - _Z14multiplicationPfS_S_iii)
        .other          _Z14multiplicationPfS_S_iii,@"STO_CUDA_ENTRY STV_DEFAULT"
_Z14multiplicationPfS_S_iii:
.text._Z14multiplicationPfS_S_iii:
[----:B------:R-:W-:Y:S01]  /*0000*/  LDC R1, c[0x0][0x37c] ;  /* 0x0000df00ff017b82 */ /* 0x000fe20000000800 */
[----:B------:R-:W0:Y:S07]  /*0010*/  S2R R5, SR_TID.X ;  /* 0x0000000000057919 */ /* 0x000e2e0000002100 */
[----:B------:R-:W1:Y:S01]  /*0020*/  LDC R16, c[0x0][0x364] ;  /* 0x0000d900ff107b82 */ /* 0x000e620000000800 */
[----:B------:R-:W2:Y:S01]  /*0030*/  LDCU UR6, c[0x0][0x398] ;  /* 0x00007300ff0677ac */ /* 0x000ea20008000800 */
[----:B------:R-:W1:Y:S06]  /*0040*/  S2R R3, SR_TID.Y ;  /* 0x0000000000037919 */ /* 0x000e6c0000002200 */
[----:B------:R-:W0:Y:S08]  /*0050*/  S2UR UR5, SR_CTAID.X ;  /* 0x00000000000579c3 */ /* 0x000e300000002500 */
[----:B------:R-:W0:Y:S08]  /*0060*/  LDC R0, c[0x0][0x360] ;  /* 0x0000d800ff007b82 */ /* 0x000e300000000800 */
[----:B------:R-:W1:Y:S08]  /*0070*/  S2UR UR4, SR_CTAID.Y ;  /* 0x00000000000479c3 */ /* 0x000e700000002600 */
[----:B------:R-:W3:Y:S01]  /*0080*/  LDC R17, c[0x0][0x3a0] ;  /* 0x0000e800ff117b82 */ /* 0x000ee20000000800 */
[----:B0-----:R-:W-:-:S02]  /*0090*/  IMAD R0, R0, UR5, R5 ;  /* 0x0000000500007c24 */ /* 0x001fc4000f8e0205 */
[----:B-1----:R-:W-:-:S03]  /*00a0*/  IMAD R16, R16, UR4, R3 ;  /* 0x0000000410107c24 */ /* 0x002fc6000f8e0203 */
[----:B---3--:R-:W-:-:S04]  /*00b0*/  ISETP.GE.AND P0, PT, R0, R17, PT ;  /* 0x000000110000720c */ /* 0x008fc80003f06270 */
[----:B--2---:R-:W-:-:S13]  /*00c0*/  ISETP.GE.OR P0, PT, R16, UR6, P0 ;  /* 0x0000000610007c0c */ /* 0x004fda0008706670 */
[----:B------:R-:W-:Y:S05]  /*00d0*/  @P0 EXIT ;  /* 0x000000000000094d */ /* 0x000fea0003800000 */
[----:B------:R-:W0:Y:S01]  /*00e0*/  LDC R19, c[0x0][0x39c] ;  /* 0x0000e700ff137b82 */ /* 0x000e220000000800 */
[----:B------:R-:W1:Y:S01]  /*00f0*/  LDCU.64 UR4, c[0x0][0x358] ;  /* 0x00006b00ff0477ac */ /* 0x000e620008000a00 */
[----:B------:R-:W-:Y:S01]  /*0100*/  HFMA2 R24, -RZ, RZ, 0, 0 ;  /* 0x00000000ff187431 */ /* 0x000fe200000001ff */
[----:B0-----:R-:W-:-:S13]  /*0110*/  ISETP.GE.AND P0, PT, R19, 0x1, PT ;  /* 0x000000011300780c */ /* 0x001fda0003f06270 */
[----:B-1----:R-:W-:Y:S05]  /*0120*/  @!P0 BRA `(.L_x_0) ;  /* 0x0000000400e08947 */ /* 0x002fea0003800000 */
[C---:B------:R-:W-:Y:S01]  /*0130*/  ISETP.GE.U32.AND P1, PT, R19.reuse, 0x8, PT ;  /* 0x000000081300780c */ /* 0x040fe20003f26070 */
[----:B------:R-:W-:Y:S01]  /*0140*/  IMAD R20, R16, R19, RZ ;  /* 0x0000001310147224 */ /* 0x000fe200078e02ff */
[----:B------:R-:W-:Y:S02]  /*0150*/  LOP3.LUT R27, R19, 0x7, RZ, 0xc0, !PT ;  /* 0x00000007131b7812 */ /* 0x000fe400078ec0ff */
[----:B------:R-:W-:Y:S02]  /*0160*/  MOV R24, RZ ;  /* 0x000000ff00187202 */ /* 0x000fe40000000f00 */
[----:B------:R-:W-:Y:S02]  /*0170*/  ISETP.NE.AND P0, PT, R27, RZ, PT ;  /* 0x000000ff1b00720c */ /* 0x000fe40003f05270 */
[----:B------:R-:W-:-:S05]  /*0180*/  MOV R21, RZ ;  /* 0x000000ff00157202 */ /* 0x000fca0000000f00 */
[----:B------:R-:W-:Y:S06]  /*0190*/  @!P1 BRA `(.L_x_1) ;  /* 0x0000000000c49947 */ /* 0x000fec0003800000 */
[----:B------:R-:W0:Y:S01]  /*01a0*/  LDC.64 R2, c[0x0][0x380] ;  /* 0x0000e000ff027b82 */ /* 0x000e220000000a00 */
[----:B------:R-:W-:Y:S02]  /*01b0*/  LOP3.LUT R21, R19, 0x7ffffff8, RZ, 0xc0, !PT ;  /* 0x7ffffff813157812 */ /* 0x000fe400078ec0ff */
[----:B------:R-:W-:Y:S02]  /*01c0*/  MOV R24, RZ ;  /* 0x000000ff00187202 */ /* 0x000fe40000000f00 */
[----:B------:R-:W-:Y:S02]  /*01d0*/  MOV R18, R0 ;  /* 0x0000000000127202 */ /* 0x000fe40000000f00 */
[----:B------:R-:W-:Y:S01]  /*01e0*/  IADD3 R22, PT, PT, -R21, RZ, RZ ;  /* 0x000000ff15167210 */ /* 0x000fe20007ffe1ff */
[----:B0-----:R-:W-:-:S03]  /*01f0*/  IMAD.WIDE.U32 R2, R20, 0x4, R2 ;  /* 0x0000000414027825 */ /* 0x001fc600078e0002 */
[----:B------:R-:W-:-:S04]  /*0200*/  IADD3 R4, P1, PT, R2, 0x10, RZ ;  /* 0x0000001002047810 */ /* 0x000fc80007f3e0ff */
[----:B------:R-:W-:-:S09]  /*0210*/  IADD3.X R5, PT, PT, RZ, R3, RZ, P1, !PT ;  /* 0x00000003ff057210 */ /* 0x000fd20000ffe4ff */
.L_x_2:
[----:B------:R-:W0:Y:S01]  /*0220*/  LDC.64 R14, c[0x0][0x388] ;  /* 0x0000e200ff0e7b82 */ /* 0x000e220000000a00 */
[----:B------:R-:W-:Y:S02]  /*0230*/  MOV R2, R4 ;  /* 0x0000000400027202 */ /* 0x000fe40000000f00 */
[----:B------:R-:W-:-:S05]  /*0240*/  MOV R3, R5 ;  /* 0x0000000500037202 */ /* 0x000fca0000000f00 */
[----:B------:R-:W2:Y:S04]  /*0250*/  LDG.E R25, desc[UR4][R2.64+-0x10] ;  /* 0xfffff00402197981 */ /* 0x000ea8000c1e1900 */
[----:B------:R-:W3:Y:S04]  /*0260*/  LDG.E R23, desc[UR4][R2.64+-0xc] ;  /* 0xfffff40402177981 */ /* 0x000ee8000c1e1900 */
[----:B------:R-:W4:Y:S04]  /*0270*/  LDG.E R29, desc[UR4][R2.64+-0x8] ;  /* 0xfffff804021d7981 */ /* 0x000f28000c1e1900 */
[----:B------:R-:W5:Y:S01]  /*0280*/  LDG.E R28, desc[UR4][R2.64+-0x4] ;  /* 0xfffffc04021c7981 */ /* 0x000f62000c1e1900 */
[----:B0-----:R-:W-:-:S05]  /*0290*/  IMAD.WIDE R14, R18, 0x4, R14 ;  /* 0x00000004120e7825 */ /* 0x001fca00078e020e */
[----:B------:R0:W2:Y:S01]  /*02a0*/  LDG.E R26, desc[UR4][R14.64] ;  /* 0x000000040e1a7981 */ /* 0x0000a2000c1e1900 */
[----:B------:R-:W-:-:S04]  /*02b0*/  IMAD.WIDE R12, R17, 0x4, R14 ;  /* 0x00000004110c7825 */ /* 0x000fc800078e020e */
[C---:B------:R-:W-:Y:S02]  /*02c0*/  IMAD.WIDE R4, R17.reuse, 0x4, R12 ;  /* 0x0000000411047825 */ /* 0x040fe400078e020c */
[----:B------:R-:W3:Y:S02]  /*02d0*/  LDG.E R12, desc[UR4][R12.64] ;  /* 0x000000040c0c7981 */ /* 0x000ee4000c1e1900 */
[C---:B------:R-:W-:Y:S02]  /*02e0*/  IMAD.WIDE R8, R17.reuse, 0x4, R4 ;  /* 0x0000000411087825 */ /* 0x040fe400078e0204 */
[----:B------:R-:W4:Y:S02]  /*02f0*/  LDG.E R4, desc[UR4][R4.64] ;  /* 0x0000000404047981 */ /* 0x000f24000c1e1900 */
[C---:B------:R-:W-:Y:S02]  /*0300*/  IMAD.WIDE R6, R17.reuse, 0x4, R8 ;  /* 0x0000000411067825 */ /* 0x040fe400078e0208 */
[----:B------:R-:W5:Y:S02]  /*0310*/  LDG.E R8, desc[UR4][R8.64] ;  /* 0x0000000408087981 */ /* 0x000f64000c1e1900 */
[----:B------:R-:W-:-:S02]  /*0320*/  IMAD.WIDE R10, R17, 0x4, R6 ;  /* 0x00000004110a7825 */ /* 0x000fc400078e0206 */
[----:B------:R-:W5:Y:S04]  /*0330*/  LDG.E R5, desc[UR4][R2.64] ;  /* 0x0000000402057981 */ /* 0x000f68000c1e1900 */
[----:B------:R-:W5:Y:S01]  /*0340*/  LDG.E R6, desc[UR4][R6.64] ;  /* 0x0000000406067981 */ /* 0x000f62000c1e1900 */
[----:B0-----:R-:W-:-:S03]  /*0350*/  IMAD.WIDE R14, R17, 0x4, R10 ;  /* 0x00000004110e7825 */ /* 0x001fc600078e020a */
[----:B------:R-:W5:Y:S04]  /*0360*/  LDG.E R10, desc[UR4][R10.64] ;  /* 0x000000040a0a7981 */ /* 0x000f68000c1e1900 */
[----:B------:R-:W5:Y:S04]  /*0370*/  LDG.E R13, desc[UR4][R14.64] ;  /* 0x000000040e0d7981 */ /* 0x000f68000c1e1900 */
[----:B------:R-:W5:Y:S04]  /*0380*/  LDG.E R7, desc[UR4][R2.64+0x4] ;  /* 0x0000040402077981 */ /* 0x000f68000c1e1900 */
[----:B------:R-:W5:Y:S01]  /*0390*/  LDG.E R9, desc[UR4][R2.64+0xc] ;  /* 0x00000c0402097981 */ /* 0x000f62000c1e1900 */
[----:B--2---:R-:W-:Y:S01]  /*03a0*/  FFMA R26, R25, R26, R24 ;  /* 0x0000001a191a7223 */ /* 0x004fe20000000018 */
[----:B------:R-:W-:-:S02]  /*03b0*/  IMAD.WIDE R24, R17, 0x4, R14 ;  /* 0x0000000411187825 */ /* 0x000fc400078e020e */
[----:B------:R-:W2:Y:S04]  /*03c0*/  LDG.E R14, desc[UR4][R2.64+0x8] ;  /* 0x00000804020e7981 */ /* 0x000ea8000c1e1900 */
[----:B------:R-:W2:Y:S01]  /*03d0*/  LDG.E R24, desc[UR4][R24.64] ;  /* 0x0000000418187981 */ /* 0x000ea2000c1e1900 */
[----:B---3--:R-:W-:Y:S01]  /*03e0*/  FFMA R12, R23, R12, R26 ;  /* 0x0000000c170c7223 */ /* 0x008fe2000000001a */
[----:B------:R-:W-:-:S03]  /*03f0*/  IADD3 R22, PT, PT, R22, 0x8, RZ ;  /* 0x0000000816167810 */ /* 0x000fc60007ffe0ff */
[----:B----4-:R-:W-:Y:S01]  /*0400*/  FFMA R29, R29, R4, R12 ;  /* 0x000000041d1d7223 */ /* 0x010fe2000000000c */
[----:B------:R-:W-:-:S03]  /*0410*/  ISETP.NE.AND P1, PT, R22, RZ, PT ;  /* 0x000000ff1600720c */ /* 0x000fc60003f25270 */
[----:B-----5:R-:W-:Y:S01]  /*0420*/  FFMA R8, R28, R8, R29 ;  /* 0x000000081c087223 */ /* 0x020fe2000000001d */
[----:B------:R-:W-:-:S03]  /*0430*/  IADD3 R4, P2, PT, R2, 0x20, RZ ;  /* 0x0000002002047810 */ /* 0x000fc60007f5e0ff */
[----:B------:R-:W-:Y:S01]  /*0440*/  FFMA R6, R5, R6, R8 ;  /* 0x0000000605067223 */ /* 0x000fe20000000008 */
[----:B------:R-:W-:Y:S02]  /*0450*/  IADD3.X R5, PT, PT, RZ, R3, RZ, P2, !PT ;  /* 0x00000003ff057210 */ /* 0x000fe400017fe4ff */
[----:B------:R-:W-:Y:S01]  /*0460*/  LEA R18, R17, R18, 0x3 ;  /* 0x0000001211127211 */ /* 0x000fe200078e18ff */
[----:B------:R-:W-:-:S04]  /*0470*/  FFMA R7, R7, R10, R6 ;  /* 0x0000000a07077223 */ /* 0x000fc80000000006 */
[----:B--2---:R-:W-:-:S04]  /*0480*/  FFMA R14, R14, R13, R7 ;  /* 0x0000000d0e0e7223 */ /* 0x004fc80000000007 */
[----:B------:R-:W-:Y:S01]  /*0490*/  FFMA R24, R9, R24, R14 ;  /* 0x0000001809187223 */ /* 0x000fe2000000000e */
[----:B------:R-:W-:Y:S06]  /*04a0*/  @P1 BRA `(.L_x_2) ;  /* 0xfffffffc005c1947 */ /* 0x000fec000383ffff */
.L_x_1:
[----:B------:R-:W-:Y:S05]  /*04b0*/  @!P0 BRA `(.L_x_0) ;  /* 0x0000000000fc8947 */ /* 0x000fea0003800000 */
[----:B------:R-:W-:Y:S02]  /*04c0*/  ISETP.GE.U32.AND P1, PT, R27, 0x4, PT ;  /* 0x000000041b00780c */ /* 0x000fe40003f26070 */
[----:B------:R-:W-:-:S04]  /*04d0*/  LOP3.LUT R14, R19, 0x3, RZ, 0xc0, !PT ;  /* 0x00000003130e7812 */ /* 0x000fc800078ec0ff */
[----:B------:R-:W-:-:S07]  /*04e0*/  ISETP.NE.AND P0, PT, R14, RZ, PT ;  /* 0x000000ff0e00720c */ /* 0x000fce0003f05270 */
[----:B------:R-:W-:Y:S06]  /*04f0*/  @!P1 BRA `(.L_x_3) ;  /* 0x00000000006c9947 */ /* 0x000fec0003800000 */
[----:B------:R-:W0:Y:S01]  /*0500*/  LDC.64 R4, c[0x0][0x388] ;  /* 0x0000e200ff047b82 */ /* 0x000e220000000a00 */
[----:B------:R-:W1:Y:S01]  /*0510*/  LDCU.64 UR6, c[0x0][0x380] ;  /* 0x00007000ff0677ac */ /* 0x000e620008000a00 */
[----:B------:R-:W-:Y:S01]  /*0520*/  IMAD R7, R21, R17, R0 ;  /* 0x0000001115077224 */ /* 0x000fe200078e0200 */
[CC--:B------:R-:W-:Y:S02]  /*0530*/  IADD3 R3, PT, PT, R20.reuse, R21.reuse, RZ ;  /* 0x0000001514037210 */ /* 0x0c0fe40007ffe0ff */
[----:B------:R-:W-:-:S03]  /*0540*/  IADD3 R8, P1, PT, R20, R21, RZ ;  /* 0x0000001514087210 */ /* 0x000fc60007f3e0ff */
[----:B------:R-:W2:Y:S01]  /*0550*/  LDC.64 R12, c[0x0][0x380] ;  /* 0x0000e000ff0c7b82 */ /* 0x000ea20000000a00 */
[----:B0-----:R-:W-:-:S04]  /*0560*/  IMAD.WIDE R4, R7, 0x4, R4 ;  /* 0x0000000407047825 */ /* 0x001fc800078e0204 */
[----:B------:R-:W-:Y:S02]  /*0570*/  IMAD.WIDE R6, R17, 0x4, R4 ;  /* 0x0000000411067825 */ /* 0x000fe400078e0204 */
[----:B------:R-:W3:Y:S02]  /*0580*/  LDG.E R4, desc[UR4][R4.64] ;  /* 0x0000000404047981 */ /* 0x000ee4000c1e1900 */
[----:B--2---:R-:W-:Y:S01]  /*0590*/  IMAD.WIDE.U32 R12, R3, 0x4, R12 ;  /* 0x00000004030c7825 */ /* 0x004fe200078e000c */
[----:B------:R-:W-:Y:S02]  /*05a0*/  IADD3.X R3, PT, PT, RZ, RZ, RZ, P1, !PT ;  /* 0x000000ffff037210 */ /* 0x000fe40000ffe4ff */
[----:B-1----:R-:W-:-:S03]  /*05b0*/  LEA R2, P1, R8, UR6, 0x2 ;  /* 0x0000000608027c11 */ /* 0x002fc6000f8210ff */
[----:B------:R-:W3:Y:S01]  /*05c0*/  LDG.E R13, desc[UR4][R12.64] ;  /* 0x000000040c0d7981 */ /* 0x000ee2000c1e1900 */
[----:B------:R-:W-:Y:S01]  /*05d0*/  LEA.HI.X R3, R8, UR7, R3, 0x2, P1 ;  /* 0x0000000708037c11 */ /* 0x000fe200088f1403 */
[C---:B------:R-:W-:Y:S02]  /*05e0*/  IMAD.WIDE R8, R17.reuse, 0x4, R6 ;  /* 0x0000000411087825 */ /* 0x040fe400078e0206 */
[----:B------:R-:W2:Y:S04]  /*05f0*/  LDG.E R6, desc[UR4][R6.64] ;  /* 0x0000000406067981 */ /* 0x000ea8000c1e1900 */
[----:B------:R-:W2:Y:S01]  /*0600*/  LDG.E R15, desc[UR4][R2.64+0x4] ;  /* 0x00000404020f7981 */ /* 0x000ea2000c1e1900 */
[----:B------:R-:W-:-:S03]  /*0610*/  IMAD.WIDE R10, R17, 0x4, R8 ;  /* 0x00000004110a7825 */ /* 0x000fc600078e0208 */
[----:B------:R-:W4:Y:S04]  /*0620*/  LDG.E R22, desc[UR4][R8.64] ;  /* 0x0000000408167981 */ /* 0x000f28000c1e1900 */
[----:B------:R-:W4:Y:S04]  /*0630*/  LDG.E R18, desc[UR4][R2.64+0x8] ;  /* 0x0000080402127981 */ /* 0x000f28000c1e1900 */
[----:B------:R-:W5:Y:S04]  /*0640*/  LDG.E R26, desc[UR4][R2.64+0xc] ;  /* 0x00000c04021a7981 */ /* 0x000f68000c1e1900 */
[----:B------:R-:W5:Y:S01]  /*0650*/  LDG.E R10, desc[UR4][R10.64] ;  /* 0x000000040a0a7981 */ /* 0x000f62000c1e1900 */
[----:B------:R-:W-:Y:S01]  /*0660*/  IADD3 R21, PT, PT, R21, 0x4, RZ ;  /* 0x0000000415157810 */ /* 0x000fe20007ffe0ff */
[----:B---3--:R-:W-:-:S04]  /*0670*/  FFMA R24, R13, R4, R24 ;  /* 0x000000040d187223 */ /* 0x008fc80000000018 */
[----:B--2---:R-:W-:-:S04]  /*0680*/  FFMA R15, R15, R6, R24 ;  /* 0x000000060f0f7223 */ /* 0x004fc80000000018 */
[----:B----4-:R-:W-:-:S04]  /*0690*/  FFMA R15, R18, R22, R15 ;  /* 0x00000016120f7223 */ /* 0x010fc8000000000f */
[----:B-----5:R-:W-:-:S07]  /*06a0*/  FFMA R24, R26, R10, R15 ;  /* 0x0000000a1a187223 */ /* 0x020fce000000000f */
.L_x_3:
[----:B------:R-:W-:Y:S05]  /*06b0*/  @!P0 BRA `(.L_x_0) ;  /* 0x00000000007c8947 */ /* 0x000fea0003800000 */
[----:B------:R-:W-:Y:S01]  /*06c0*/  ISETP.NE.AND P1, PT, R14, 0x1, PT ;  /* 0x000000010e00780c */ /* 0x000fe20003f25270 */
[----:B------:R-:W0:Y:S01]  /*06d0*/  LDC.64 R10, c[0x0][0x380] ;  /* 0x0000e000ff0a7b82 */ /* 0x000e220000000a00 */
[----:B------:R-:W-:-:S04]  /*06e0*/  LOP3.LUT R19, R19, 0x1, RZ, 0xc0, !PT ;  /* 0x0000000113137812 */ /* 0x000fc800078ec0ff */
[----:B------:R-:W-:-:S03]  /*06f0*/  ISETP.NE.U32.AND P0, PT, R19, 0x1, PT ;  /* 0x000000011300780c */ /* 0x000fc60003f05070 */
[----:B------:R-:W1:Y:S04]  /*0700*/  LDC.64 R8, c[0x0][0x388] ;  /* 0x0000e200ff087b82 */ /* 0x000e680000000a00 */
[CC--:B------:R-:W-:Y:S02]  /*0710*/  @P1 IADD3 R13, PT, PT, R20.reuse, R21.reuse, RZ ;  /* 0x00000015140d1210 */ /* 0x0c0fe40007ffe0ff */
[----:B------:R-:W-:Y:S02]  /*0720*/  @P1 IADD3 R12, P2, PT, R20, R21, RZ ;  /* 0x00000015140c1210 */ /* 0x000fe40007f5e0ff */
[----:B------:R-:W2:Y:S02]  /*0730*/  @P1 LDC.64 R2, c[0x0][0x380] ;  /* 0x0000e000ff021b82 */ /* 0x000ea40000000a00 */
[----:B------:R-:W-:-:S06]  /*0740*/  @P1 IADD3.X R14, PT, PT, RZ, RZ, RZ, P2, !PT ;  /* 0x000000ffff0e1210 */ /* 0x000fcc00017fe4ff */
[----:B------:R-:W3:Y:S01]  /*0750*/  LDC.64 R4, c[0x0][0x380] ;  /* 0x0000e000ff047b82 */ /* 0x000ee20000000a00 */
[----:B0-----:R-:W-:-:S04]  /*0760*/  @P1 IMAD.WIDE.U32 R10, R13, 0x4, R10 ;  /* 0x000000040d0a1825 */ /* 0x001fc800078e000a */
[C---:B------:R-:W-:Y:S01]  /*0770*/  @P1 IMAD R13, R21.reuse, R17, R0 ;  /* 0x00000011150d1224 */ /* 0x040fe200078e0200 */
[----:B------:R-:W-:Y:S01]  /*0780*/  @P1 IADD3 R21, PT, PT, R21, 0x2, RZ ;  /* 0x0000000215151810 */ /* 0x000fe20007ffe0ff */
[----:B------:R-:W4:Y:S01]  /*0790*/  @P1 LDG.E R11, desc[UR4][R10.64] ;  /* 0x000000040a0b1981 */ /* 0x000f22000c1e1900 */
[----:B------:R-:W0:Y:S01]  /*07a0*/  LDC.64 R6, c[0x0][0x388] ;  /* 0x0000e200ff067b82 */ /* 0x000e220000000a00 */
[----:B-1----:R-:W-:Y:S01]  /*07b0*/  @P1 IMAD.WIDE R8, R13, 0x4, R8 ;  /* 0x000000040d081825 */ /* 0x002fe200078e0208 */
[----:B------:R-:W-:Y:S02]  /*07c0*/  @!P0 IADD3 R15, PT, PT, R20, R21, RZ ;  /* 0x00000015140f8210 */ /* 0x000fe40007ffe0ff */
[----:B--2---:R-:W-:Y:S01]  /*07d0*/  @P1 LEA R2, P2, R12, R2, 0x2 ;  /* 0x000000020c021211 */ /* 0x004fe200078410ff */
[----:B------:R-:W-:-:S03]  /*07e0*/  @!P0 IMAD R21, R21, R17, R0 ;  /* 0x0000001115158224 */ /* 0x000fc600078e0200 */
[----:B------:R-:W-:Y:S01]  /*07f0*/  @P1 LEA.HI.X R3, R12, R3, R14, 0x2, P2 ;  /* 0x000000030c031211 */ /* 0x000fe200010f140e */
[----:B------:R-:W-:Y:S01]  /*0800*/  @P1 IMAD.WIDE R12, R17, 0x4, R8 ;  /* 0x00000004110c1825 */ /* 0x000fe200078e0208 */
[----:B------:R-:W4:Y:S03]  /*0810*/  @P1 LDG.E R14, desc[UR4][R8.64] ;  /* 0x00000004080e1981 */ /* 0x000f26000c1e1900 */
[----:B---3--:R-:W-:Y:S01]  /*0820*/  @!P0 IMAD.WIDE.U32 R4, R15, 0x4, R4 ;  /* 0x000000040f048825 */ /* 0x008fe200078e0004 */
[----:B------:R-:W2:Y:S04]  /*0830*/  @P1 LDG.E R2, desc[UR4][R2.64+0x4] ;  /* 0x0000040402021981 */ /* 0x000ea8000c1e1900 */
[----:B------:R-:W2:Y:S01]  /*0840*/  @P1 LDG.E R12, desc[UR4][R12.64] ;  /* 0x000000040c0c1981 */ /* 0x000ea2000c1e1900 */
[----:B0-----:R-:W-:-:S03]  /*0850*/  @!P0 IMAD.WIDE R6, R21, 0x4, R6 ;  /* 0x0000000415068825 */ /* 0x001fc600078e0206 */
[----:B------:R-:W3:Y:S04]  /*0860*/  @!P0 LDG.E R5, desc[UR4][R4.64] ;  /* 0x0000000404058981 */ /* 0x000ee8000c1e1900 */
[----:B------:R-:W3:Y:S01]  /*0870*/  @!P0 LDG.E R6, desc[UR4][R6.64] ;  /* 0x0000000406068981 */ /* 0x000ee2000c1e1900 */
[----:B----4-:R-:W-:-:S04]  /*0880*/  @P1 FFMA R11, R11, R14, R24 ;  /* 0x0000000e0b0b1223 */ /* 0x010fc80000000018 */
[----:B--2---:R-:W-:-:S04]  /*0890*/  @P1 FFMA R24, R2, R12, R11 ;  /* 0x0000000c02181223 */ /* 0x004fc8000000000b */
[----:B---3--:R-:W-:-:S07]  /*08a0*/  @!P0 FFMA R24, R5, R6, R24 ;  /* 0x0000000605188223 */ /* 0x008fce0000000018 */
.L_x_0:
[----:B------:R-:W0:Y:S01]  /*08b0*/  LDC.64 R2, c[0x0][0x390] ;  /* 0x0000e400ff027b82 */ /* 0x000e220000000a00 */
[----:B------:R-:W-:-:S04]  /*08c0*/  IMAD R17, R16, R17, R0 ;  /* 0x0000001110117224 */ /* 0x000fc800078e0200 */
[----:B0-----:R-:W-:-:S05]  /*08d0*/  IMAD.WIDE R2, R17, 0x4, R2 ;  /* 0x0000000411027825 */ /* 0x001fca00078e0202 */
[----:B------:R-:W-:Y:S01]  /*08e0*/  STG.E desc[UR4][R2.64], R24 ;  /* 0x0000001802007986 */ /* 0x000fe2000c101904 */
[----:B------:R-:W-:Y:S05]  /*08f0*/  EXIT ;  /* 0x000000000000794d */ /* 0x000fea0003800000 */
.L_x_4:
[----:B------:R-:W-:-:S00]  /*0900*/  BRA `(.L_x_4) ;  /* 0xfffffffc00fc7947 */ /* 0x000fc0000383ffff */
[----:B------:R-:W-:-:S00]  /*0910*/  NOP ;  /* 0x0000000000007918 */ /* 0x000fc00000000000 */
        /* <DEDUP_REMOVED lines=14> */
.L_x_5:


//--------------------- .nv.shared.reserved.0     --------------------------
	.section	.nv.shared.reserved.0,"aw",@nobits
	.weak		__nv_reservedSMEM_offset_0_alias
	.size		__nv_reservedSMEM_offset_0_alias, 0, 64
	.other		__nv_reservedSMEM_offset_0_alias,@"STO_CUDA_RESERVED_SHARED STV_DEFAULT"
__nv_reservedSMEM_offset_0_alias:
	.zero		0
	.zero		64


//--------------------- .nv.constant0._Z14multiplicationPfS_S_iii --------------------------
	.section	.nv.constant0._Z14multiplicationPfS_S_iii,"a",@progbits
	.sectionflags	@""
	.align	4
.nv.constant0._Z14multiplicationPfS_S_iii:
	.zero		932


//--------------------- SYMBOLS --------------------------

	.type		.nv.reservedSmem.offset0,@object
	.size		.nv.reservedSmem.offset0,0x4
